//
// Generated by NVIDIA NVVM Compiler
//
// Compiler Build ID: CL-36424714
// Cuda compilation tools, release 13.0, V13.0.88
// Based on NVVM 20.0.0
//

.version 9.0
.target sm_100
.address_size 64

	// .globl	_Z12mandelKernelffiiffiPim

.visible .entry _Z12mandelKernelffiiffiPim(
	.param .f32 _Z12mandelKernelffiiffiPim_param_0,
	.param .f32 _Z12mandelKernelffiiffiPim_param_1,
	.param .u32 _Z12mandelKernelffiiffiPim_param_2,
	.param .u32 _Z12mandelKernelffiiffiPim_param_3,
	.param .f32 _Z12mandelKernelffiiffiPim_param_4,
	.param .f32 _Z12mandelKernelffiiffiPim_param_5,
	.param .u32 _Z12mandelKernelffiiffiPim_param_6,
	.param .u64 .ptr .align 1 _Z12mandelKernelffiiffiPim_param_7,
	.param .u64 _Z12mandelKernelffiiffiPim_param_8
)
{
	.reg .pred 	%p<4>;
	.reg .b32 	%r<16>;
	.reg .b32 	%f<20>;
	.reg .b64 	%rd<8>;

	ld.param.f32 	%f9, [_Z12mandelKernelffiiffiPim_param_0];
	ld.param.f32 	%f10, [_Z12mandelKernelffiiffiPim_param_1];
	ld.param.f32 	%f11, [_Z12mandelKernelffiiffiPim_param_4];
	ld.param.f32 	%f12, [_Z12mandelKernelffiiffiPim_param_5];
	ld.param.u32 	%r6, [_Z12mandelKernelffiiffiPim_param_6];
	ld.param.u64 	%rd1, [_Z12mandelKernelffiiffiPim_param_7];
	ld.param.u64 	%rd2, [_Z12mandelKernelffiiffiPim_param_8];
	mov.u32 	%r7, %ctaid.x;
	mov.u32 	%r8, %ntid.x;
	mov.u32 	%r9, %tid.x;
	mad.lo.s32 	%r1, %r7, %r8, %r9;
	mov.u32 	%r10, %ctaid.y;
	mov.u32 	%r11, %ntid.y;
	mov.u32 	%r12, %tid.y;
	mad.lo.s32 	%r2, %r10, %r11, %r12;
	cvt.rn.f32.s32 	%f13, %r1;
	fma.rn.f32 	%f1, %f11, %f13, %f9;
	cvt.rn.f32.u32 	%f14, %r2;
	fma.rn.f32 	%f2, %f12, %f14, %f10;
	setp.lt.s32 	%p1, %r6, 1;
	mov.u32 	%r15, %r6;
	@%p1 bra 	$L__BB0_4;
	mov.b32 	%r14, 0;
	mov.f32 	%f18, %f2;
	mov.f32 	%f19, %f1;
$L__BB0_2:
	mul.f32 	%f5, %f19, %f19;
	mul.f32 	%f6, %f18, %f18;
	add.f32 	%f15, %f5, %f6;
	setp.gt.f32 	%p2, %f15, 0f40800000;
	mov.u32 	%r15, %r14;
	@%p2 bra 	$L__BB0_4;
	sub.f32 	%f16, %f5, %f6;
	add.f32 	%f7, %f1, %f16;
	add.f32 	%f17, %f19, %f19;
	fma.rn.f32 	%f18, %f17, %f18, %f2;
	add.s32 	%r14, %r14, 1;
	setp.ne.s32 	%p3, %r14, %r6;
	mov.f32 	%f19, %f7;
	mov.u32 	%r15, %r6;
	@%p3 bra 	$L__BB0_2;
$L__BB0_4:
	cvta.to.global.u64 	%rd3, %rd1;
	cvt.u64.u32 	%rd4, %r2;
	mad.lo.s64 	%rd5, %rd2, %rd4, %rd3;
	mul.wide.s32 	%rd6, %r1, 4;
	add.s64 	%rd7, %rd5, %rd6;
	st.global.u32 	[%rd7], %r15;
	ret;

}
	// .globl	_Z15SpemandelKernelffiiffiPim
.visible .entry _Z15SpemandelKernelffiiffiPim(
	.param .f32 _Z15SpemandelKernelffiiffiPim_param_0,
	.param .f32 _Z15SpemandelKernelffiiffiPim_param_1,
	.param .u32 _Z15SpemandelKernelffiiffiPim_param_2,
	.param .u32 _Z15SpemandelKernelffiiffiPim_param_3,
	.param .f32 _Z15SpemandelKernelffiiffiPim_param_4,
	.param .f32 _Z15SpemandelKernelffiiffiPim_param_5,
	.param .u32 _Z15SpemandelKernelffiiffiPim_param_6,
	.param .u64 .ptr .align 1 _Z15SpemandelKernelffiiffiPim_param_7,
	.param .u64 _Z15SpemandelKernelffiiffiPim_param_8
)
{
	.reg .pred 	%p<5>;
	.reg .b32 	%r<26>;
	.reg .b32 	%f<20>;
	.reg .b64 	%rd<8>;

	ld.param.f32 	%f9, [_Z15SpemandelKernelffiiffiPim_param_0];
	ld.param.f32 	%f10, [_Z15SpemandelKernelffiiffiPim_param_1];
	ld.param.u32 	%r7, [_Z15SpemandelKernelffiiffiPim_param_3];
	ld.param.f32 	%f11, [_Z15SpemandelKernelffiiffiPim_param_4];
	ld.param.f32 	%f12, [_Z15SpemandelKernelffiiffiPim_param_5];
	ld.param.u32 	%r6, [_Z15SpemandelKernelffiiffiPim_param_6];
	ld.param.u64 	%rd1, [_Z15SpemandelKernelffiiffiPim_param_7];
	ld.param.u64 	%rd2, [_Z15SpemandelKernelffiiffiPim_param_8];
	mov.u32 	%r8, %ctaid.x;
	mov.u32 	%r9, %ntid.x;
	mov.u32 	%r10, %tid.x;
	mad.lo.s32 	%r1, %r8, %r9, %r10;
	mov.u32 	%r11, %ctaid.y;
	mov.u32 	%r12, %ntid.y;
	mov.u32 	%r13, %tid.y;
	mad.lo.s32 	%r14, %r11, %r12, %r13;
	shl.b32 	%r15, %r14, 1;
	and.b32  	%r16, %r15, 2;
	add.s32 	%r17, %r16, -1;
	add.s32 	%r18, %r7, -1;
	and.b32  	%r19, %r14, 1;
	setp.eq.b32 	%p1, %r19, 1;
	selp.b32 	%r20, %r18, 0, %p1;
	shr.u32 	%r21, %r14, 1;
	sub.s32 	%r22, %r20, %r21;
	mul.lo.s32 	%r2, %r22, %r17;
	cvt.rn.f32.s32 	%f13, %r1;
	fma.rn.f32 	%f1, %f11, %f13, %f9;
	cvt.rn.f32.s32 	%f14, %r2;
	fma.rn.f32 	%f2, %f12, %f14, %f10;
	setp.lt.s32 	%p2, %r6, 1;
	mov.u32 	%r25, %r6;
	@%p2 bra 	$L__BB1_4;
	mov.b32 	%r24, 0;
	mov.f32 	%f18, %f2;
	mov.f32 	%f19, %f1;
$L__BB1_2:
	mul.f32 	%f5, %f19, %f19;
	mul.f32 	%f6, %f18, %f18;
	add.f32 	%f15, %f5, %f6;
	setp.gt.f32 	%p3, %f15, 0f40800000;
	mov.u32 	%r25, %r24;
	@%p3 bra 	$L__BB1_4;
	sub.f32 	%f16, %f5, %f6;
	add.f32 	%f7, %f1, %f16;
	add.f32 	%f17, %f19, %f19;
	fma.rn.f32 	%f18, %f17, %f18, %f2;
	add.s32 	%r24, %r24, 1;
	setp.ne.s32 	%p4, %r24, %r6;
	mov.f32 	%f19, %f7;
	mov.u32 	%r25, %r6;
	@%p4 bra 	$L__BB1_2;
$L__BB1_4:
	cvta.to.global.u64 	%rd3, %rd1;
	cvt.s64.s32 	%rd4, %r2;
	mad.lo.s64 	%rd5, %rd2, %rd4, %rd3;
	mul.wide.s32 	%rd6, %r1, 4;
	add.s64 	%rd7, %rd5, %rd6;
	st.global.u32 	[%rd7], %r25;
	ret;

}


// ===== COMPILED SASS (sm_100) =====

	.target	sm_100

	.elftype	@"ET_EXEC"


//--------------------- .note.nv.tkinfo           --------------------------
	.section	.note.nv.tkinfo,"",@"SHT_NOTE"
	.sectionflags	@"SHF_NOTE_NV_TKINFO"
	.tkinfo
        /*0018*/ 	.word	0x00000002
        /*0030*/ 	.string	""
        /*0030*/ 	.string	"ptxas"
        /*0030*/ 	.string	"Cuda compilation tools, release 13.0, V13.0.88"
        /*0030*/ 	.string	"Build cuda_13.0.r13.0/compiler.36424714_0"
        /*0030*/ 	.string	"-arch sm_100 -m 64 "



//--------------------- .note.nv.cuinfo           --------------------------
	.section	.note.nv.cuinfo,"",@"SHT_NOTE"
	.sectionflags	@"SHF_NOTE_NV_CUINFO"
        /*0018*/ 	.short	0x0002
        /*001a*/ 	.short	0x0064
        /*001c*/ 	.short	0x0082
	.zero		2


//--------------------- .nv.info                  --------------------------
	.section	.nv.info,"",@"SHT_CUDA_INFO"
	.align	4


	//----- nvinfo : EIATTR_REGCOUNT
	.align		4
        /*0000*/ 	.byte	0x04, 0x2f
        /*0002*/ 	.short	(.L_1 - .L_0)
	.align		4
.L_0:
        /*0004*/ 	.word	index@(_Z12mandelKernelffiiffiPim)
        /*0008*/ 	.word	0x00000010


	//----- nvinfo : EIATTR_FRAME_SIZE
	.align		4
.L_1:
        /*000c*/ 	.byte	0x04, 0x11
        /*000e*/ 	.short	(.L_3 - .L_2)
	.align		4
.L_2:
        /*0010*/ 	.word	index@(_Z12mandelKernelffiiffiPim)
        /*0014*/ 	.word	0x00000000


	//----- nvinfo : EIATTR_REGCOUNT
	.align		4
.L_3:
        /*0018*/ 	.byte	0x04, 0x2f
        /*001a*/ 	.short	(.L_5 - .L_4)
	.align		4
.L_4:
        /*001c*/ 	.word	index@(_Z15SpemandelKernelffiiffiPim)
        /*0020*/ 	.word	0x00000010


	//----- nvinfo : EIATTR_FRAME_SIZE
	.align		4
.L_5:
        /*0024*/ 	.byte	0x04, 0x11
        /*0026*/ 	.short	(.L_7 - .L_6)
	.align		4
.L_6:
        /*0028*/ 	.word	index@(_Z15SpemandelKernelffiiffiPim)
        /*002c*/ 	.word	0x00000000


	//----- nvinfo : EIATTR_MIN_STACK_SIZE
	.align		4
.L_7:
        /*0030*/ 	.byte	0x04, 0x12
        /*0032*/ 	.short	(.L_9 - .L_8)
	.align		4
.L_8:
        /*0034*/ 	.word	index@(_Z15SpemandelKernelffiiffiPim)
        /*0038*/ 	.word	0x00000000


	//----- nvinfo : EIATTR_MIN_STACK_SIZE
	.align		4
.L_9:
        /*003c*/ 	.byte	0x04, 0x12
        /*003e*/ 	.short	(.L_11 - .L_10)
	.align		4
.L_10:
        /*0040*/ 	.word	index@(_Z12mandelKernelffiiffiPim)
        /*0044*/ 	.word	0x00000000
.L_11:


//--------------------- .nv.compat                --------------------------
	.section	.nv.compat,"",@"SHT_CUDA_COMPAT_INFO"
	.align	4
        /*0000*/ 	.byte	0x02, 0x09, 0x00, 0x00, 0x02, 0x02, 0x01, 0x00, 0x02, 0x05, 0x05, 0x00, 0x03, 0x07, 0x01, 0x01
        /*0010*/ 	.byte	0x02, 0x03, 0x00, 0x00, 0x02, 0x06, 0x01, 0x00, 0x04, 0x0b, 0x08, 0x00, 0x01, 0x00, 0x00, 0x00
        /*0020*/ 	.byte	0x00, 0x00, 0x00, 0x00


//--------------------- .nv.info._Z15SpemandelKernelffiiffiPim --------------------------
	.section	.nv.info._Z15SpemandelKernelffiiffiPim,"",@"SHT_CUDA_INFO"
	.sectionflags	@""
	.align	4


	//----- nvinfo : EIATTR_CUDA_API_VERSION
	.align		4
        /*0000*/ 	.byte	0x04, 0x37
        /*0002*/ 	.short	(.L_13 - .L_12)
.L_12:
        /*0004*/ 	.word	0x00000082


	//----- nvinfo : EIATTR_KPARAM_INFO
	.align		4
.L_13:
        /*0008*/ 	.byte	0x04, 0x17
        /*000a*/ 	.short	(.L_15 - .L_14)
.L_14:
        /*000c*/ 	.word	0x00000000
        /*0010*/ 	.short	0x0008
        /*0012*/ 	.short	0x0028
        /*0014*/ 	.byte	0x00, 0xf0, 0x21, 0x00


	//----- nvinfo : EIATTR_KPARAM_INFO
	.align		4
.L_15:
        /*0018*/ 	.byte	0x04, 0x17
        /*001a*/ 	.short	(.L_17 - .L_16)
.L_16:
        /*001c*/ 	.word	0x00000000
        /*0020*/ 	.short	0x0007
        /*0022*/ 	.short	0x0020
        /*0024*/ 	.byte	0x00, 0xf5, 0x21, 0x00


	//----- nvinfo : EIATTR_KPARAM_INFO
	.align		4
.L_17:
        /*0028*/ 	.byte	0x04, 0x17
        /*002a*/ 	.short	(.L_19 - .L_18)
.L_18:
        /*002c*/ 	.word	0x00000000
        /*0030*/ 	.short	0x0006
        /*0032*/ 	.short	0x0018
        /*0034*/ 	.byte	0x00, 0xf0, 0x11, 0x00


	//----- nvinfo : EIATTR_KPARAM_INFO
	.align		4
.L_19:
        /*0038*/ 	.byte	0x04, 0x17
        /*003a*/ 	.short	(.L_21 - .L_20)
.L_20:
        /*003c*/ 	.word	0x00000000
        /*0040*/ 	.short	0x0005
        /*0042*/ 	.short	0x0014
        /*0044*/ 	.byte	0x00, 0xf0, 0x11, 0x00


	//----- nvinfo : EIATTR_KPARAM_INFO
	.align		4
.L_21:
        /*0048*/ 	.byte	0x04, 0x17
        /*004a*/ 	.short	(.L_23 - .L_22)
.L_22:
        /*004c*/ 	.word	0x00000000
        /*0050*/ 	.short	0x0004
        /*0052*/ 	.short	0x0010
        /*0054*/ 	.byte	0x00, 0xf0, 0x11, 0x00


	//----- nvinfo : EIATTR_KPARAM_INFO
	.align		4
.L_23:
        /*0058*/ 	.byte	0x04, 0x17
        /*005a*/ 	.short	(.L_25 - .L_24)
.L_24:
        /*005c*/ 	.word	0x00000000
        /*0060*/ 	.short	0x0003
        /*0062*/ 	.short	0x000c
        /*0064*/ 	.byte	0x00, 0xf0, 0x11, 0x00


	//----- nvinfo : EIATTR_KPARAM_INFO
	.align		4
.L_25:
        /*0068*/ 	.byte	0x04, 0x17
        /*006a*/ 	.short	(.L_27 - .L_26)
.L_26:
        /*006c*/ 	.word	0x00000000
        /*0070*/ 	.short	0x0002
        /*0072*/ 	.short	0x0008
        /*0074*/ 	.byte	0x00, 0xf0, 0x11, 0x00


	//----- nvinfo : EIATTR_KPARAM_INFO
	.align		4
.L_27:
        /*0078*/ 	.byte	0x04, 0x17
        /*007a*/ 	.short	(.L_29 - .L_28)
.L_28:
        /*007c*/ 	.word	0x00000000
        /*0080*/ 	.short	0x0001
        /*0082*/ 	.short	0x0004
        /*0084*/ 	.byte	0x00, 0xf0, 0x11, 0x00


	//----- nvinfo : EIATTR_KPARAM_INFO
	.align		4
.L_29:
        /*0088*/ 	.byte	0x04, 0x17
        /*008a*/ 	.short	(.L_31 - .L_30)
.L_30:
        /*008c*/ 	.word	0x00000000
        /*0090*/ 	.short	0x0000
        /*0092*/ 	.short	0x0000
        /*0094*/ 	.byte	0x00, 0xf0, 0x11, 0x00


	//----- nvinfo : EIATTR_SPARSE_MMA_MASK
	.align		4
.L_31:
        /*0098*/ 	.byte	0x03, 0x50
        /*009a*/ 	.short	0x0000


	//----- nvinfo : EIATTR_MAXREG_COUNT
	.align		4
        /*009c*/ 	.byte	0x03, 0x1b
        /*009e*/ 	.short	0x00ff


	//----- nvinfo : EIATTR_MERCURY_ISA_VERSION
	.align		4
        /*00a0*/ 	.byte	0x03, 0x5f
        /*00a2*/ 	.short	0x0101


	//----- nvinfo : EIATTR_VRC_CTA_INIT_COUNT
	.align		4
        /*00a4*/ 	.byte	0x02, 0x4a
	.zero		1
	.zero		1


	//----- nvinfo : EIATTR_EXIT_INSTR_OFFSETS
	.align		4
        /*00a8*/ 	.byte	0x04, 0x1c
        /*00aa*/ 	.short	(.L_33 - .L_32)


	//   ....[0]....
.L_32:
        /*00ac*/ 	.word	0x000003d0


	//----- nvinfo : EIATTR_CRS_STACK_SIZE
	.align		4
.L_33:
        /*00b0*/ 	.byte	0x04, 0x1e
        /*00b2*/ 	.short	(.L_35 - .L_34)
.L_34:
        /*00b4*/ 	.word	0x00000000


	//----- nvinfo : EIATTR_CBANK_PARAM_SIZE
	.align		4
.L_35:
        /*00b8*/ 	.byte	0x03, 0x19
        /*00ba*/ 	.short	0x0030


	//----- nvinfo : EIATTR_PARAM_CBANK
	.align		4
        /*00bc*/ 	.byte	0x04, 0x0a
        /*00be*/ 	.short	(.L_37 - .L_36)
	.align		4
.L_36:
        /*00c0*/ 	.word	index@(.nv.constant0._Z15SpemandelKernelffiiffiPim)
        /*00c4*/ 	.short	0x0380
        /*00c6*/ 	.short	0x0030


	//----- nvinfo : EIATTR_SW_WAR
	.align		4
.L_37:
        /*00c8*/ 	.byte	0x04, 0x36
        /*00ca*/ 	.short	(.L_39 - .L_38)
.L_38:
        /*00cc*/ 	.word	0x00000008
.L_39:


//--------------------- .nv.info._Z12mandelKernelffiiffiPim --------------------------
	.section	.nv.info._Z12mandelKernelffiiffiPim,"",@"SHT_CUDA_INFO"
	.sectionflags	@""
	.align	4


	//----- nvinfo : EIATTR_CUDA_API_VERSION
	.align		4
        /*0000*/ 	.byte	0x04, 0x37
        /*0002*/ 	.short	(.L_41 - .L_40)
.L_40:
        /*0004*/ 	.word	0x00000082


	//----- nvinfo : EIATTR_KPARAM_INFO
	.align		4
.L_41:
        /*0008*/ 	.byte	0x04, 0x17
        /*000a*/ 	.short	(.L_43 - .L_42)
.L_42:
        /*000c*/ 	.word	0x00000000
        /*0010*/ 	.short	0x0008
        /*0012*/ 	.short	0x0028
        /*0014*/ 	.byte	0x00, 0xf0, 0x21, 0x00


	//----- nvinfo : EIATTR_KPARAM_INFO
	.align		4
.L_43:
        /*0018*/ 	.byte	0x04, 0x17
        /*001a*/ 	.short	(.L_45 - .L_44)
.L_44:
        /*001c*/ 	.word	0x00000000
        /*0020*/ 	.short	0x0007
        /*0022*/ 	.short	0x0020
        /*0024*/ 	.byte	0x00, 0xf5, 0x21, 0x00


	//----- nvinfo : EIATTR_KPARAM_INFO
	.align		4
.L_45:
        /*0028*/ 	.byte	0x04, 0x17
        /*002a*/ 	.short	(.L_47 - .L_46)
.L_46:
        /*002c*/ 	.word	0x00000000
        /*0030*/ 	.short	0x0006
        /*0032*/ 	.short	0x0018
        /*0034*/ 	.byte	0x00, 0xf0, 0x11, 0x00


	//----- nvinfo : EIATTR_KPARAM_INFO
	.align		4
.L_47:
        /*0038*/ 	.byte	0x04, 0x17
        /*003a*/ 	.short	(.L_49 - .L_48)
.L_48:
        /*003c*/ 	.word	0x00000000
        /*0040*/ 	.short	0x0005
        /*0042*/ 	.short	0x0014
        /*0044*/ 	.byte	0x00, 0xf0, 0x11, 0x00


	//----- nvinfo : EIATTR_KPARAM_INFO
	.align		4
.L_49:
        /*0048*/ 	.byte	0x04, 0x17
        /*004a*/ 	.short	(.L_51 - .L_50)
.L_50:
        /*004c*/ 	.word	0x00000000
        /*0050*/ 	.short	0x0004
        /*0052*/ 	.short	0x0010
        /*0054*/ 	.byte	0x00, 0xf0, 0x11, 0x00


	//----- nvinfo : EIATTR_KPARAM_INFO
	.align		4
.L_51:
        /*0058*/ 	.byte	0x04, 0x17
        /*005a*/ 	.short	(.L_53 - .L_52)
.L_52:
        /*005c*/ 	.word	0x00000000
        /*0060*/ 	.short	0x0003
        /*0062*/ 	.short	0x000c
        /*0064*/ 	.byte	0x00, 0xf0, 0x11, 0x00


	//----- nvinfo : EIATTR_KPARAM_INFO
	.align		4
.L_53:
        /*0068*/ 	.byte	0x04, 0x17
        /*006a*/ 	.short	(.L_55 - .L_54)
.L_54:
        /*006c*/ 	.word	0x00000000
        /*0070*/ 	.short	0x0002
        /*0072*/ 	.short	0x0008
        /*0074*/ 	.byte	0x00, 0xf0, 0x11, 0x00


	//----- nvinfo : EIATTR_KPARAM_INFO
	.align		4
.L_55:
        /*0078*/ 	.byte	0x04, 0x17
        /*007a*/ 	.short	(.L_57 - .L_56)
.L_56:
        /*007c*/ 	.word	0x00000000
        /*0080*/ 	.short	0x0001
        /*0082*/ 	.short	0x0004
        /*0084*/ 	.byte	0x00, 0xf0, 0x11, 0x00


	//----- nvinfo : EIATTR_KPARAM_INFO
	.align		4
.L_57:
        /*0088*/ 	.byte	0x04, 0x17
        /*008a*/ 	.short	(.L_59 - .L_58)
.L_58:
        /*008c*/ 	.word	0x00000000
        /*0090*/ 	.short	0x0000
        /*0092*/ 	.short	0x0000
        /*0094*/ 	.byte	0x00, 0xf0, 0x11, 0x00


	//----- nvinfo : EIATTR_SPARSE_MMA_MASK
	.align		4
.L_59:
        /*0098*/ 	.byte	0x03, 0x50
        /*009a*/ 	.short	0x0000


	//----- nvinfo : EIATTR_MAXREG_COUNT
	.align		4
        /*009c*/ 	.byte	0x03, 0x1b
        /*009e*/ 	.short	0x00ff


	//----- nvinfo : EIATTR_MERCURY_ISA_VERSION
	.align		4
        /*00a0*/ 	.byte	0x03, 0x5f
        /*00a2*/ 	.short	0x0101


	//----- nvinfo : EIATTR_VRC_CTA_INIT_COUNT
	.align		4
        /*00a4*/ 	.byte	0x02, 0x4a
	.zero		1
	.zero		1


	//----- nvinfo : EIATTR_EXIT_INSTR_OFFSETS
	.align		4
        /*00a8*/ 	.byte	0x04, 0x1c
        /*00aa*/ 	.short	(.L_61 - .L_60)


	//   ....[0]....
.L_60:
        /*00ac*/ 	.word	0x000002f0


	//----- nvinfo : EIATTR_CRS_STACK_SIZE
	.align		4
.L_61:
        /*00b0*/ 	.byte	0x04, 0x1e
        /*00b2*/ 	.short	(.L_63 - .L_62)
.L_62:
        /*00b4*/ 	.word	0x00000000


	//----- nvinfo : EIATTR_CBANK_PARAM_SIZE
	.align		4
.L_63:
        /*00b8*/ 	.byte	0x03, 0x19
        /*00ba*/ 	.short	0x0030


	//----- nvinfo : EIATTR_PARAM_CBANK
	.align		4
        /*00bc*/ 	.byte	0x04, 0x0a
        /*00be*/ 	.short	(.L_65 - .L_64)
	.align		4
.L_64:
        /*00c0*/ 	.word	index@(.nv.constant0._Z12mandelKernelffiiffiPim)
        /*00c4*/ 	.short	0x0380
        /*00c6*/ 	.short	0x0030


	//----- nvinfo : EIATTR_SW_WAR
	.align		4
.L_65:
        /*00c8*/ 	.byte	0x04, 0x36
        /*00ca*/ 	.short	(.L_67 - .L_66)
.L_66:
        /*00cc*/ 	.word	0x00000008
.L_67:


//--------------------- .nv.callgraph             --------------------------
	.section	.nv.callgraph,"",@"SHT_CUDA_CALLGRAPH"
	.align	4
	.sectionentsize	8
	.align		4
        /*0000*/ 	.word	0x00000000
	.align		4
        /*0004*/ 	.word	0xffffffff
	.align		4
        /*0008*/ 	.word	0x00000000
	.align		4
        /*000c*/ 	.word	0xfffffffe
	.align		4
        /*0010*/ 	.word	0x00000000
	.align		4
        /*0014*/ 	.word	0xfffffffd
	.align		4
        /*0018*/ 	.word	0x00000000
	.align		4
        /*001c*/ 	.word	0xfffffffc


//--------------------- .text._Z15SpemandelKernelffiiffiPim --------------------------
	.section	.text._Z15SpemandelKernelffiiffiPim,"ax",@progbits
	.align	128
        .global         _Z15SpemandelKernelffiiffiPim
        .type           _Z15SpemandelKernelffiiffiPim,@function
        .size           _Z15SpemandelKernelffiiffiPim,(.L_x_8 - _Z15SpemandelKernelffiiffiPim)
        .other          _Z15SpemandelKernelffiiffiPim,@"STO_CUDA_ENTRY STV_DEFAULT"
_Z15SpemandelKernelffiiffiPim:
.text._Z15SpemandelKernelffiiffiPim:
[----:B------:R-:W-:Y:S01]  /*0000*/  LDC R1, c[0x0][0x37c] ;  /* 0x0000df00ff017b82 */ /* 0x000fe20000000800 */
[----:B------:R-:W0:Y:S07]  /*0010*/  S2R R3, SR_TID.Y ;  /* 0x0000000000037919 */ /* 0x000e2e0000002200 */
[----:B------:R-:W1:Y:S01]  /*0020*/  LDC R6, c[0x0][0x360] ;  /* 0x0000d800ff067b82 */ /* 0x000e620000000800 */
[----:B------:R-:W2:Y:S01]  /*0030*/  LDCU UR8, c[0x0][0x398] ;  /* 0x00007300ff0877ac */ /* 0x000ea20008000800 */
[----:B------:R-:W1:Y:S01]  /*0040*/  S2R R9, SR_TID.X ;  /* 0x0000000000097919 */ /* 0x000e620000002100 */
[----:B------:R-:W3:Y:S05]  /*0050*/  LDCU.64 UR6, c[0x0][0x390] ;  /* 0x00007200ff0677ac */ /* 0x000eea0008000a00 */
[----:B------:R-:W0:Y:S01]  /*0060*/  S2UR UR4, SR_CTAID.Y ;  /* 0x00000000000479c3 */ /* 0x000e220000002600 */
[----:B------:R-:W4:Y:S07]  /*0070*/  LDCU UR9, c[0x0][0x398] ;  /* 0x00007300ff0977ac */ /* 0x000f2e0008000800 */
[----:B------:R-:W0:Y:S01]  /*0080*/  LDC R0, c[0x0][0x364] ;  /* 0x0000d900ff007b82 */ /* 0x000e220000000800 */
[----:B--2---:R-:W-:-:S07]  /*0090*/  UISETP.GE.AND UP0, UPT, UR8, 0x1, UPT ;  /* 0x000000010800788c */ /* 0x004fce000bf06270 */
[----:B------:R-:W2:Y:S01]  /*00a0*/  LDC R5, c[0x0][0x38c] ;  /* 0x0000e300ff057b82 */ /* 0x000ea20000000800 */
[----:B0-----:R-:W-:-:S07]  /*00b0*/  IMAD R0, R0, UR4, R3 ;  /* 0x0000000400007c24 */ /* 0x001fce000f8e0203 */
[----:B------:R-:W1:Y:S01]  /*00c0*/  S2UR UR4, SR_CTAID.X ;  /* 0x00000000000479c3 */ /* 0x000e620000002500 */
[C---:B------:R-:W-:Y:S02]  /*00d0*/  LOP3.LUT R2, R0.reuse, 0x1, RZ, 0xc0, !PT ;  /* 0x0000000100027812 */ /* 0x040fe400078ec0ff */
[----:B------:R-:W-:Y:S02]  /*00e0*/  SHF.L.U32 R4, R0, 0x1, RZ ;  /* 0x0000000100047819 */ /* 0x000fe400000006ff */
[----:B------:R-:W-:-:S03]  /*00f0*/  ISETP.NE.U32.AND P0, PT, R2, 0x1, PT ;  /* 0x000000010200780c */ /* 0x000fc60003f05070 */
[----:B------:R-:W3:Y:S01]  /*0100*/  LDC.64 R2, c[0x0][0x380] ;  /* 0x0000e000ff027b82 */ /* 0x000ee20000000a00 */
[----:B--2---:R-:W-:Y:S02]  /*0110*/  IADD3 R5, PT, PT, R5, -0x1, RZ ;  /* 0xffffffff05057810 */ /* 0x004fe40007ffe0ff */
[----:B------:R-:W-:Y:S02]  /*0120*/  SHF.R.U32.HI R0, RZ, 0x1, R0 ;  /* 0x00000001ff007819 */ /* 0x000fe40000011600 */
[----:B------:R-:W-:Y:S02]  /*0130*/  SEL R5, R5, RZ, !P0 ;  /* 0x000000ff05057207 */ /* 0x000fe40004000000 */
[----:B------:R-:W-:Y:S02]  /*0140*/  LOP3.LUT R4, R4, 0x2, RZ, 0xc0, !PT ;  /* 0x0000000204047812 */ /* 0x000fe400078ec0ff */
[----:B------:R-:W-:Y:S02]  /*0150*/  IADD3 R7, PT, PT, R5, -R0, RZ ;  /* 0x8000000005077210 */ /* 0x000fe40007ffe0ff */
[----:B------:R-:W-:Y:S01]  /*0160*/  IADD3 R4, PT, PT, R4, -0x1, RZ ;  /* 0xffffffff04047810 */ /* 0x000fe20007ffe0ff */
[----:B-1----:R-:W-:Y:S01]  /*0170*/  IMAD R5, R6, UR4, R9 ;  /* 0x0000000406057c24 */ /* 0x002fe2000f8e0209 */
[----:B------:R-:W0:Y:S03]  /*0180*/  LDCU.64 UR4, c[0x0][0x358] ;  /* 0x00006b00ff0477ac */ /* 0x000e260008000a00 */
[----:B------:R-:W-:Y:S01]  /*0190*/  IMAD R7, R4, R7, RZ ;  /* 0x0000000704077224 */ /* 0x000fe200078e02ff */
[----:B------:R-:W-:-:S04]  /*01a0*/  I2FP.F32.S32 R9, R5 ;  /* 0x0000000500097245 */ /* 0x000fc80000201400 */
[----:B------:R-:W-:Y:S01]  /*01b0*/  I2FP.F32.S32 R0, R7 ;  /* 0x0000000700007245 */ /* 0x000fe20000201400 */
[----:B---3--:R-:W-:Y:S01]  /*01c0*/  FFMA R2, R9, UR6, R2 ;  /* 0x0000000609027c23 */ /* 0x008fe20008000002 */
[----:B----4-:R-:W-:-:S03]  /*01d0*/  IMAD.U32 R9, RZ, RZ, UR9 ;  /* 0x00000009ff097e24 */ /* 0x010fc6000f8e00ff */
[----:B------:R-:W-:Y:S01]  /*01e0*/  FFMA R0, R0, UR7, R3 ;  /* 0x0000000700007c23 */ /* 0x000fe20008000003 */
[----:B0-----:R-:W-:Y:S06]  /*01f0*/  BRA.U !UP0, `(.L_x_0) ;  /* 0x0000000108507547 */ /* 0x001fec000b800000 */
[----:B------:R-:W-:Y:S01]  /*0200*/  HFMA2 R9, -RZ, RZ, 0, 0 ;  /* 0x00000000ff097431 */ /* 0x000fe200000001ff */
[----:B------:R-:W-:Y:S01]  /*0210*/  BSSY.RECONVERGENT B0, `(.L_x_0) ;  /* 0x0000012000007945 */ /* 0x000fe20003800200 */
[----:B------:R-:W-:Y:S01]  /*0220*/  MOV R3, R0 ;  /* 0x0000000000037202 */ /* 0x000fe20000000f00 */
[----:B------:R-:W-:Y:S01]  /*0230*/  IMAD.MOV.U32 R4, RZ, RZ, R2 ;  /* 0x000000ffff047224 */ /* 0x000fe200078e0002 */
[----:B------:R-:W0:Y:S01]  /*0240*/  LDCU UR9, c[0x0][0x398] ;  /* 0x00007300ff0977ac */ /* 0x000e220008000800 */
[----:B------:R-:W1:Y:S05]  /*0250*/  LDCU UR8, c[0x0][0x398] ;  /* 0x00007300ff0877ac */ /* 0x000e6a0008000800 */
.L_x_2:
[----:B------:R-:W-:Y:S01]  /*0260*/  FMUL R11, R4, R4 ;  /* 0x00000004040b7220 */ /* 0x000fe20000400000 */
[----:B------:R-:W-:-:S04]  /*0270*/  FMUL R6, R3, R3 ;  /* 0x0000000303067220 */ /* 0x000fc80000400000 */
[----:B------:R-:W-:-:S05]  /*0280*/  FADD R8, R11, R6 ;  /* 0x000000060b087221 */ /* 0x000fca0000000000 */
[----:B------:R-:W-:-:S13]  /*0290*/  FSETP.GT.AND P0, PT, R8, 4, PT ;  /* 0x408000000800780b */ /* 0x000fda0003f04000 */
[----:B------:R-:W-:Y:S05]  /*02a0*/  @P0 BRA `(.L_x_1) ;  /* 0x0000000000200947 */ /* 0x000fea0003800000 */
[----:B------:R-:W-:Y:S01]  /*02b0*/  IADD3 R9, PT, PT, R9, 0x1, RZ ;  /* 0x0000000109097810 */ /* 0x000fe20007ffe0ff */
[----:B------:R-:W-:Y:S01]  /*02c0*/  FADD R11, R11, -R6 ;  /* 0x800000060b0b7221 */ /* 0x000fe20000000000 */
[----:B------:R-:W-:Y:S02]  /*02d0*/  FADD R13, R4, R4 ;  /* 0x00000004040d7221 */ /* 0x000fe40000000000 */
[----:B-1----:R-:W-:Y:S01]  /*02e0*/  ISETP.NE.AND P0, PT, R9, UR8, PT ;  /* 0x0000000809007c0c */ /* 0x002fe2000bf05270 */
[----:B------:R-:W-:Y:S01]  /*02f0*/  FADD R4, R2, R11 ;  /* 0x0000000b02047221 */ /* 0x000fe20000000000 */
[----:B------:R-:W-:-:S11]  /*0300*/  FFMA R3, R13, R3, R0 ;  /* 0x000000030d037223 */ /* 0x000fd60000000000 */
[----:B------:R-:W-:Y:S05]  /*0310*/  @P0 BRA `(.L_x_2) ;  /* 0xfffffffc00d00947 */ /* 0x000fea000383ffff */
[----:B0-----:R-:W-:-:S07]  /*0320*/  MOV R9, UR9 ;  /* 0x0000000900097c02 */ /* 0x001fce0008000f00 */
.L_x_1:
[----:B01----:R-:W-:Y:S05]  /*0330*/  BSYNC.RECONVERGENT B0 ;  /* 0x0000000000007941 */ /* 0x003fea0003800200 */
.L_x_0:
[----:B------:R-:W0:Y:S01]  /*0340*/  LDC.64 R2, c[0x0][0x3a0] ;  /* 0x0000e800ff027b82 */ /* 0x000e220000000a00 */
[----:B------:R-:W1:Y:S01]  /*0350*/  LDCU.64 UR6, c[0x0][0x3a8] ;  /* 0x00007500ff0677ac */ /* 0x000e620008000a00 */
[----:B------:R-:W-:-:S05]  /*0360*/  SHF.R.S32.HI R0, RZ, 0x1f, R7 ;  /* 0x0000001fff007819 */ /* 0x000fca0000011407 */
[----:B-1----:R-:W-:Y:S02]  /*0370*/  IMAD R0, R0, UR6, RZ ;  /* 0x0000000600007c24 */ /* 0x002fe4000f8e02ff */
[----:B0-----:R-:W-:-:S04]  /*0380*/  IMAD.WIDE.U32 R2, R7, UR6, R2 ;  /* 0x0000000607027c25 */ /* 0x001fc8000f8e0002 */
[----:B------:R-:W-:-:S05]  /*0390*/  IMAD R7, R7, UR7, R0 ;  /* 0x0000000707077c24 */ /* 0x000fca000f8e0200 */
[----:B------:R-:W-:-:S03]  /*03a0*/  IADD3 R3, PT, PT, R3, R7, RZ ;  /* 0x0000000703037210 */ /* 0x000fc60007ffe0ff */
[----:B------:R-:W-:-:S05]  /*03b0*/  IMAD.WIDE R2, R5, 0x4, R2 ;  /* 0x0000000405027825 */ /* 0x000fca00078e0202 */
[----:B------:R-:W-:Y:S01]  /*03c0*/  STG.E desc[UR4][R2.64], R9 ;  /* 0x0000000902007986 */ /* 0x000fe2000c101904 */
[----:B------:R-:W-:Y:S05]  /*03d0*/  EXIT ;  /* 0x000000000000794d */ /* 0x000fea0003800000 */
.L_x_3:
[----:B------:R-:W-:-:S00]  /*03e0*/  BRA `(.L_x_3) ;  /* 0xfffffffc00fc7947 */ /* 0x000fc0000383ffff */
[----:B------:R-:W-:-:S00]  /*03f0*/  NOP ;  /* 0x0000000000007918 */ /* 0x000fc00000000000 */
        /* <DEDUP_REMOVED lines=8> */
.L_x_8:


//--------------------- .text._Z12mandelKernelffiiffiPim --------------------------
	.section	.text._Z12mandelKernelffiiffiPim,"ax",@progbits
	.align	128
        .global         _Z12mandelKernelffiiffiPim
        .type           _Z12mandelKernelffiiffiPim,@function
        .size           _Z12mandelKernelffiiffiPim,(.L_x_9 - _Z12mandelKernelffiiffiPim)
        .other          _Z12mandelKernelffiiffiPim,@"STO_CUDA_ENTRY STV_DEFAULT"
_Z12mandelKernelffiiffiPim:
.text._Z12mandelKernelffiiffiPim:
        /* <DEDUP_REMOVED lines=10> */
[----:B------:R-:W1:Y:S08]  /*00a0*/  S2UR UR4, SR_CTAID.X ;  /* 0x00000000000479c3 */ /* 0x000e700000002500 */
[----:B------:R-:W3:Y:S01]  /*00b0*/  LDC.64 R8, c[0x0][0x380] ;  /* 0x0000e000ff087b82 */ /* 0x000ee20000000a00 */
[----:B0-----:R-:W-:Y:S02]  /*00c0*/  IMAD R7, R7, UR5, R2 ;  /* 0x0000000507077c24 */ /* 0x001fe4000f8e0202 */
[----:B-1----:R-:W-:-:S03]  /*00d0*/  IMAD R5, R5, UR4, R0 ;  /* 0x0000000405057c24 */ /* 0x002fc6000f8e0200 */
[----:B------:R-:W-:Y:S01]  /*00e0*/  I2FP.F32.U32 R0, R7 ;  /* 0x0000000700007245 */ /* 0x000fe20000201000 */
[----:B------:R-:W0:Y:S01]  /*00f0*/  LDCU.64 UR4, c[0x0][0x358] ;  /* 0x00006b00ff0477ac */ /* 0x000e220008000a00 */
[----:B------:R-:W-:-:S03]  /*0100*/  I2FP.F32.S32 R3, R5 ;  /* 0x0000000500037245 */ /* 0x000fc60000201400 */
[----:B---3--:R-:W-:Y:S01]  /*0110*/  FFMA R0, R0, UR7, R9 ;  /* 0x0000000700007c23 */ /* 0x008fe20008000009 */
[----:B----4-:R-:W-:Y:S01]  /*0120*/  MOV R9, UR9 ;  /* 0x0000000900097c02 */ /* 0x010fe20008000f00 */
[----:B------:R-:W-:Y:S01]  /*0130*/  FFMA R3, R3, UR6, R8 ;  /* 0x0000000603037c23 */ /* 0x000fe20008000008 */
[----:B------:R-:W-:Y:S06]  /*0140*/  BRA.U !UP0, `(.L_x_4) ;  /* 0x0000000108507547 */ /* 0x000fec000b800000 */
[----:B------:R-:W-:Y:S01]  /*0150*/  HFMA2 R9, -RZ, RZ, 0, 0 ;  /* 0x00000000ff097431 */ /* 0x000fe200000001ff */
[----:B------:R-:W-:Y:S01]  /*0160*/  BSSY.RECONVERGENT B0, `(.L_x_4) ;  /* 0x0000012000007945 */ /* 0x000fe20003800200 */
[----:B------:R-:W-:Y:S01]  /*0170*/  MOV R11, R0 ;  /* 0x00000000000b7202 */ /* 0x000fe20000000f00 */
[----:B------:R-:W1:Y:S01]  /*0180*/  LDCU UR9, c[0x0][0x398] ;  /* 0x00007300ff0977ac */ /* 0x000e620008000800 */
[----:B------:R-:W-:Y:S01]  /*0190*/  MOV R2, R3 ;  /* 0x0000000300027202 */ /* 0x000fe20000000f00 */
[----:B------:R-:W2:Y:S06]  /*01a0*/  LDCU UR8, c[0x0][0x398] ;  /* 0x00007300ff0877ac */ /* 0x000eac0008000800 */
.L_x_6:
        /* <DEDUP_REMOVED lines=8> */
[----:B--2---:R-:W-:Y:S01]  /*0230*/  ISETP.NE.AND P0, PT, R9, UR8, PT ;  /* 0x0000000809007c0c */ /* 0x004fe2000bf05270 */
[----:B------:R-:W-:Y:S01]  /*0240*/  FADD R2, R3, R4 ;  /* 0x0000000403027221 */ /* 0x000fe20000000000 */
[----:B------:R-:W-:-:S11]  /*0250*/  FFMA R11, R13, R11, R0 ;  /* 0x0000000b0d0b7223 */ /* 0x000fd60000000000 */
[----:B------:R-:W-:Y:S05]  /*0260*/  @P0 BRA `(.L_x_6) ;  /* 0xfffffffc00d00947 */ /* 0x000fea000383ffff */
[----:B-1----:R-:W-:-:S07]  /*0270*/  MOV R9, UR9 ;  /* 0x0000000900097c02 */ /* 0x002fce0008000f00 */
.L_x_5:
[----:B012---:R-:W-:Y:S05]  /*0280*/  BSYNC.RECONVERGENT B0 ;  /* 0x0000000000007941 */ /* 0x007fea0003800200 */
.L_x_4:
[----:B------:R-:W1:Y:S01]  /*0290*/  LDC.64 R2, c[0x0][0x3a0] ;  /* 0x0000e800ff027b82 */ /* 0x000e620000000a00 */
[----:B------:R-:W1:Y:S02]  /*02a0*/  LDCU.64 UR6, c[0x0][0x3a8] ;  /* 0x00007500ff0677ac */ /* 0x000e640008000a00 */
[----:B-1----:R-:W-:-:S04]  /*02b0*/  IMAD.WIDE.U32 R2, R7, UR6, R2 ;  /* 0x0000000607027c25 */ /* 0x002fc8000f8e0002 */
[----:B------:R-:W-:Y:S02]  /*02c0*/  IMAD R3, R7, UR7, R3 ;  /* 0x0000000707037c24 */ /* 0x000fe4000f8e0203 */
[----:B------:R-:W-:-:S05]  /*02d0*/  IMAD.WIDE R2, R5, 0x4, R2 ;  /* 0x0000000405027825 */ /* 0x000fca00078e0202 */
[----:B0-----:R-:W-:Y:S01]  /*02e0*/  STG.E desc[UR4][R2.64], R9 ;  /* 0x0000000902007986 */ /* 0x001fe2000c101904 */
[----:B------:R-:W-:Y:S05]  /*02f0*/  EXIT ;  /* 0x000000000000794d */ /* 0x000fea0003800000 */
.L_x_7:
        /* <DEDUP_REMOVED lines=16> */
.L_x_9:


//--------------------- .nv.shared.reserved.0     --------------------------
	.section	.nv.shared.reserved.0,"aw",@nobits
	.weak		__nv_reservedSMEM_offset_0_alias
	.size		__nv_reservedSMEM_offset_0_alias, 0, 64
	.other		__nv_reservedSMEM_offset_0_alias,@"STO_CUDA_RESERVED_SHARED STV_DEFAULT"
__nv_reservedSMEM_offset_0_alias:
	.zero		0
	.zero		64


//--------------------- .nv.constant0._Z15SpemandelKernelffiiffiPim --------------------------
	.section	.nv.constant0._Z15SpemandelKernelffiiffiPim,"a",@progbits
	.sectionflags	@""
	.align	4
.nv.constant0._Z15SpemandelKernelffiiffiPim:
	.zero		944


//--------------------- .nv.constant0._Z12mandelKernelffiiffiPim --------------------------
	.section	.nv.constant0._Z12mandelKernelffiiffiPim,"a",@progbits
	.sectionflags	@""
	.align	4
.nv.constant0._Z12mandelKernelffiiffiPim:
	.zero		944


//--------------------- SYMBOLS --------------------------

	.type		.nv.reservedSmem.offset0,@object
	.size		.nv.reservedSmem.offset0,0x4
